//
// Generated by NVIDIA NVVM Compiler
//
// Compiler Build ID: CL-36424714
// Cuda compilation tools, release 13.0, V13.0.88
// Based on NVVM 20.0.0
//

.version 9.0
.target sm_100
.address_size 64

	// .globl	_Z16mandelbrotKernelP7ComplexjPiiii

.visible .entry _Z16mandelbrotKernelP7ComplexjPiiii(
	.param .u64 .ptr .align 1 _Z16mandelbrotKernelP7ComplexjPiiii_param_0,
	.param .u32 _Z16mandelbrotKernelP7ComplexjPiiii_param_1,
	.param .u64 .ptr .align 1 _Z16mandelbrotKernelP7ComplexjPiiii_param_2,
	.param .u32 _Z16mandelbrotKernelP7ComplexjPiiii_param_3,
	.param .u32 _Z16mandelbrotKernelP7ComplexjPiiii_param_4,
	.param .u32 _Z16mandelbrotKernelP7ComplexjPiiii_param_5
)
{
	.reg .pred 	%p<5>;
	.reg .b32 	%r<20>;
	.reg .b64 	%rd<5>;
	.reg .b64 	%fd<22>;

	ld.param.u32 	%r6, [_Z16mandelbrotKernelP7ComplexjPiiii_param_1];
	ld.param.u64 	%rd1, [_Z16mandelbrotKernelP7ComplexjPiiii_param_2];
	ld.param.u32 	%r7, [_Z16mandelbrotKernelP7ComplexjPiiii_param_3];
	ld.param.u32 	%r8, [_Z16mandelbrotKernelP7ComplexjPiiii_param_4];
	ld.param.u32 	%r9, [_Z16mandelbrotKernelP7ComplexjPiiii_param_5];
	mov.u32 	%r10, %tid.x;
	mov.u32 	%r11, %ntid.x;
	mov.u32 	%r12, %ctaid.x;
	mad.lo.s32 	%r1, %r11, %r12, %r10;
	setp.ge.s32 	%p1, %r1, %r8;
	@%p1 bra 	$L__BB0_6;
	mad.lo.s32 	%r2, %r8, %r7, %r1;
	setp.eq.s32 	%p2, %r6, 0;
	mov.b32 	%r19, 0;
	@%p2 bra 	$L__BB0_5;
	cvt.rn.f64.s32 	%fd10, %r9;
	div.s32 	%r15, %r2, %r9;
	cvt.rn.f64.s32 	%fd11, %r15;
	mul.f64 	%fd12, %fd11, 0d4008000000000000;
	div.rn.f64 	%fd13, %fd12, %fd10;
	add.f64 	%fd1, %fd13, 0dBFF8000000000000;
	mul.lo.s32 	%r16, %r15, %r9;
	sub.s32 	%r17, %r2, %r16;
	cvt.rn.f64.s32 	%fd14, %r17;
	mul.f64 	%fd15, %fd14, 0d4008000000000000;
	div.rn.f64 	%fd16, %fd15, %fd10;
	add.f64 	%fd2, %fd16, 0dC000000000000000;
	mov.f64 	%fd20, 0d0000000000000000;
	mov.b32 	%r18, 0;
	mov.f64 	%fd21, %fd20;
$L__BB0_3:
	mul.f64 	%fd5, %fd21, %fd21;
	mul.f64 	%fd6, %fd20, %fd20;
	add.f64 	%fd17, %fd5, %fd6;
	setp.gt.f64 	%p3, %fd17, 0d4010000000000000;
	mov.u32 	%r19, %r18;
	@%p3 bra 	$L__BB0_5;
	sub.f64 	%fd18, %fd5, %fd6;
	add.f64 	%fd7, %fd2, %fd18;
	add.f64 	%fd19, %fd21, %fd21;
	fma.rn.f64 	%fd20, %fd19, %fd20, %fd1;
	add.s32 	%r18, %r18, 1;
	setp.ne.s32 	%p4, %r18, %r6;
	mov.f64 	%fd21, %fd7;
	mov.u32 	%r19, %r6;
	@%p4 bra 	$L__BB0_3;
$L__BB0_5:
	cvta.to.global.u64 	%rd2, %rd1;
	mul.wide.s32 	%rd3, %r1, 4;
	add.s64 	%rd4, %rd2, %rd3;
	st.global.u32 	[%rd4], %r19;
$L__BB0_6:
	ret;

}


// ===== COMPILED SASS (sm_100) =====

	.target	sm_100

	.elftype	@"ET_EXEC"


//--------------------- .note.nv.tkinfo           --------------------------
	.section	.note.nv.tkinfo,"",@"SHT_NOTE"
	.sectionflags	@"SHF_NOTE_NV_TKINFO"
	.tkinfo
        /*0018*/ 	.word	0x00000002
        /*0030*/ 	.string	""
        /*0030*/ 	.string	"ptxas"
        /*0030*/ 	.string	"Cuda compilation tools, release 13.0, V13.0.88"
        /*0030*/ 	.string	"Build cuda_13.0.r13.0/compiler.36424714_0"
        /*0030*/ 	.string	"-arch sm_100 -m 64 "



//--------------------- .note.nv.cuinfo           --------------------------
	.section	.note.nv.cuinfo,"",@"SHT_NOTE"
	.sectionflags	@"SHF_NOTE_NV_CUINFO"
        /*0018*/ 	.short	0x0002
        /*001a*/ 	.short	0x0064
        /*001c*/ 	.short	0x0082
	.zero		2


//--------------------- .nv.info                  --------------------------
	.section	.nv.info,"",@"SHT_CUDA_INFO"
	.align	4


	//----- nvinfo : EIATTR_REGCOUNT
	.align		4
        /*0000*/ 	.byte	0x04, 0x2f
        /*0002*/ 	.short	(.L_1 - .L_0)
	.align		4
.L_0:
        /*0004*/ 	.word	index@(_Z16mandelbrotKernelP7ComplexjPiiii)
        /*0008*/ 	.word	0x0000001c


	//----- nvinfo : EIATTR_FRAME_SIZE
	.align		4
.L_1:
        /*000c*/ 	.byte	0x04, 0x11
        /*000e*/ 	.short	(.L_3 - .L_2)
	.align		4
.L_2:
        /*0010*/ 	.word	index@($__internal_0_$__cuda_sm20_div_rn_f64_full)
        /*0014*/ 	.word	0x00000000


	//----- nvinfo : EIATTR_FRAME_SIZE
	.align		4
.L_3:
        /*0018*/ 	.byte	0x04, 0x11
        /*001a*/ 	.short	(.L_5 - .L_4)
	.align		4
.L_4:
        /*001c*/ 	.word	index@(_Z16mandelbrotKernelP7ComplexjPiiii)
        /*0020*/ 	.word	0x00000000


	//----- nvinfo : EIATTR_MIN_STACK_SIZE
	.align		4
.L_5:
        /*0024*/ 	.byte	0x04, 0x12
        /*0026*/ 	.short	(.L_7 - .L_6)
	.align		4
.L_6:
        /*0028*/ 	.word	index@(_Z16mandelbrotKernelP7ComplexjPiiii)
        /*002c*/ 	.word	0x00000000
.L_7:


//--------------------- .nv.compat                --------------------------
	.section	.nv.compat,"",@"SHT_CUDA_COMPAT_INFO"
	.align	4
        /*0000*/ 	.byte	0x02, 0x09, 0x00, 0x00, 0x02, 0x02, 0x01, 0x00, 0x02, 0x05, 0x05, 0x00, 0x03, 0x07, 0x01, 0x01
        /*0010*/ 	.byte	0x02, 0x03, 0x00, 0x00, 0x02, 0x06, 0x01, 0x00, 0x04, 0x0b, 0x08, 0x00, 0x01, 0x00, 0x00, 0x00
        /*0020*/ 	.byte	0x00, 0x00, 0x00, 0x00


//--------------------- .nv.info._Z16mandelbrotKernelP7ComplexjPiiii --------------------------
	.section	.nv.info._Z16mandelbrotKernelP7ComplexjPiiii,"",@"SHT_CUDA_INFO"
	.sectionflags	@""
	.align	4


	//----- nvinfo : EIATTR_CUDA_API_VERSION
	.align		4
        /*0000*/ 	.byte	0x04, 0x37
        /*0002*/ 	.short	(.L_9 - .L_8)
.L_8:
        /*0004*/ 	.word	0x00000082


	//----- nvinfo : EIATTR_KPARAM_INFO
	.align		4
.L_9:
        /*0008*/ 	.byte	0x04, 0x17
        /*000a*/ 	.short	(.L_11 - .L_10)
.L_10:
        /*000c*/ 	.word	0x00000000
        /*0010*/ 	.short	0x0005
        /*0012*/ 	.short	0x0020
        /*0014*/ 	.byte	0x00, 0xf0, 0x11, 0x00


	//----- nvinfo : EIATTR_KPARAM_INFO
	.align		4
.L_11:
        /*0018*/ 	.byte	0x04, 0x17
        /*001a*/ 	.short	(.L_13 - .L_12)
.L_12:
        /*001c*/ 	.word	0x00000000
        /*0020*/ 	.short	0x0004
        /*0022*/ 	.short	0x001c
        /*0024*/ 	.byte	0x00, 0xf0, 0x11, 0x00


	//----- nvinfo : EIATTR_KPARAM_INFO
	.align		4
.L_13:
        /*0028*/ 	.byte	0x04, 0x17
        /*002a*/ 	.short	(.L_15 - .L_14)
.L_14:
        /*002c*/ 	.word	0x00000000
        /*0030*/ 	.short	0x0003
        /*0032*/ 	.short	0x0018
        /*0034*/ 	.byte	0x00, 0xf0, 0x11, 0x00


	//----- nvinfo : EIATTR_KPARAM_INFO
	.align		4
.L_15:
        /*0038*/ 	.byte	0x04, 0x17
        /*003a*/ 	.short	(.L_17 - .L_16)
.L_16:
        /*003c*/ 	.word	0x00000000
        /*0040*/ 	.short	0x0002
        /*0042*/ 	.short	0x0010
        /*0044*/ 	.byte	0x00, 0xf5, 0x21, 0x00


	//----- nvinfo : EIATTR_KPARAM_INFO
	.align		4
.L_17:
        /*0048*/ 	.byte	0x04, 0x17
        /*004a*/ 	.short	(.L_19 - .L_18)
.L_18:
        /*004c*/ 	.word	0x00000000
        /*0050*/ 	.short	0x0001
        /*0052*/ 	.short	0x0008
        /*0054*/ 	.byte	0x00, 0xf0, 0x11, 0x00


	//----- nvinfo : EIATTR_KPARAM_INFO
	.align		4
.L_19:
        /*0058*/ 	.byte	0x04, 0x17
        /*005a*/ 	.short	(.L_21 - .L_20)
.L_20:
        /*005c*/ 	.word	0x00000000
        /*0060*/ 	.short	0x0000
        /*0062*/ 	.short	0x0000
        /*0064*/ 	.byte	0x00, 0xf5, 0x21, 0x00


	//----- nvinfo : EIATTR_SPARSE_MMA_MASK
	.align		4
.L_21:
        /*0068*/ 	.byte	0x03, 0x50
        /*006a*/ 	.short	0x0000


	//----- nvinfo : EIATTR_MAXREG_COUNT
	.align		4
        /*006c*/ 	.byte	0x03, 0x1b
        /*006e*/ 	.short	0x00ff


	//----- nvinfo : EIATTR_MERCURY_ISA_VERSION
	.align		4
        /*0070*/ 	.byte	0x03, 0x5f
        /*0072*/ 	.short	0x0101


	//----- nvinfo : EIATTR_VRC_CTA_INIT_COUNT
	.align		4
        /*0074*/ 	.byte	0x02, 0x4a
	.zero		1
	.zero		1


	//----- nvinfo : EIATTR_EXIT_INSTR_OFFSETS
	.align		4
        /*0078*/ 	.byte	0x04, 0x1c
        /*007a*/ 	.short	(.L_23 - .L_22)


	//   ....[0]....
.L_22:
        /*007c*/ 	.word	0x00000070


	//   ....[1]....
        /*0080*/ 	.word	0x00000740


	//----- nvinfo : EIATTR_CRS_STACK_SIZE
	.align		4
.L_23:
        /*0084*/ 	.byte	0x04, 0x1e
        /*0086*/ 	.short	(.L_25 - .L_24)
.L_24:
        /*0088*/ 	.word	0x00000000


	//----- nvinfo : EIATTR_CBANK_PARAM_SIZE
	.align		4
.L_25:
        /*008c*/ 	.byte	0x03, 0x19
        /*008e*/ 	.short	0x0024


	//----- nvinfo : EIATTR_PARAM_CBANK
	.align		4
        /*0090*/ 	.byte	0x04, 0x0a
        /*0092*/ 	.short	(.L_27 - .L_26)
	.align		4
.L_26:
        /*0094*/ 	.word	index@(.nv.constant0._Z16mandelbrotKernelP7ComplexjPiiii)
        /*0098*/ 	.short	0x0380
        /*009a*/ 	.short	0x0024


	//----- nvinfo : EIATTR_SW_WAR
	.align		4
.L_27:
        /*009c*/ 	.byte	0x04, 0x36
        /*009e*/ 	.short	(.L_29 - .L_28)
.L_28:
        /*00a0*/ 	.word	0x00000008
.L_29:


//--------------------- .nv.callgraph             --------------------------
	.section	.nv.callgraph,"",@"SHT_CUDA_CALLGRAPH"
	.align	4
	.sectionentsize	8
	.align		4
        /*0000*/ 	.word	0x00000000
	.align		4
        /*0004*/ 	.word	0xffffffff
	.align		4
        /*0008*/ 	.word	0x00000000
	.align		4
        /*000c*/ 	.word	0xfffffffe
	.align		4
        /*0010*/ 	.word	0x00000000
	.align		4
        /*0014*/ 	.word	0xfffffffd
	.align		4
        /*0018*/ 	.word	0x00000000
	.align		4
        /*001c*/ 	.word	0xfffffffc


//--------------------- .text._Z16mandelbrotKernelP7ComplexjPiiii --------------------------
	.section	.text._Z16mandelbrotKernelP7ComplexjPiiii,"ax",@progbits
	.align	128
        .global         _Z16mandelbrotKernelP7ComplexjPiiii
        .type           _Z16mandelbrotKernelP7ComplexjPiiii,@function
        .size           _Z16mandelbrotKernelP7ComplexjPiiii,(.L_x_13 - _Z16mandelbrotKernelP7ComplexjPiiii)
        .other          _Z16mandelbrotKernelP7ComplexjPiiii,@"STO_CUDA_ENTRY STV_DEFAULT"
_Z16mandelbrotKernelP7ComplexjPiiii:
.text._Z16mandelbrotKernelP7ComplexjPiiii:
[----:B------:R-:W-:Y:S01]  /*0000*/  LDC R1, c[0x0][0x37c] ;  /* 0x0000df00ff017b82 */ /* 0x000fe20000000800 */
[----:B------:R-:W0:Y:S01]  /*0010*/  S2R R0, SR_TID.X ;  /* 0x0000000000007919 */ /* 0x000e220000002100 */
[----:B------:R-:W0:Y:S01]  /*0020*/  LDCU UR4, c[0x0][0x360] ;  /* 0x00006c00ff0477ac */ /* 0x000e220008000800 */
[----:B------:R-:W0:Y:S01]  /*0030*/  S2R R3, SR_CTAID.X ;  /* 0x0000000000037919 */ /* 0x000e220000002500 */
[----:B------:R-:W1:Y:S01]  /*0040*/  LDCU UR6, c[0x0][0x39c] ;  /* 0x00007380ff0677ac */ /* 0x000e620008000800 */
[----:B0-----:R-:W-:-:S05]  /*0050*/  IMAD R0, R3, UR4, R0 ;  /* 0x0000000403007c24 */ /* 0x001fca000f8e0200 */
[----:B-1----:R-:W-:-:S13]  /*0060*/  ISETP.GE.AND P0, PT, R0, UR6, PT ;  /* 0x0000000600007c0c */ /* 0x002fda000bf06270 */
[----:B------:R-:W-:Y:S05]  /*0070*/  @P0 EXIT ;  /* 0x000000000000094d */ /* 0x000fea0003800000 */
[----:B------:R-:W0:Y:S01]  /*0080*/  LDCU UR7, c[0x0][0x388] ;  /* 0x00007100ff0777ac */ /* 0x000e220008000800 */
[----:B------:R-:W1:Y:S01]  /*0090*/  LDC R5, c[0x0][0x398] ;  /* 0x0000e600ff057b82 */ /* 0x000e620000000800 */
[----:B------:R-:W-:Y:S01]  /*00a0*/  IMAD.MOV.U32 R15, RZ, RZ, RZ ;  /* 0x000000ffff0f7224 */ /* 0x000fe200078e00ff */
[----:B------:R-:W2:Y:S01]  /*00b0*/  LDCU.64 UR4, c[0x0][0x358] ;  /* 0x00006b00ff0477ac */ /* 0x000ea20008000a00 */
[----:B0-----:R-:W-:Y:S01]  /*00c0*/  UISETP.NE.AND UP0, UPT, UR7, URZ, UPT ;  /* 0x000000ff0700728c */ /* 0x001fe2000bf05270 */
[----:B-1----:R-:W-:-:S08]  /*00d0*/  IMAD R5, R5, UR6, R0 ;  /* 0x0000000605057c24 */ /* 0x002fd0000f8e0200 */
[----:B--2---:R-:W-:Y:S05]  /*00e0*/  BRA.U !UP0, `(.L_x_0) ;  /* 0x0000000508887547 */ /* 0x004fea000b800000 */
[----:B------:R-:W0:Y:S01]  /*00f0*/  LDC R10, c[0x0][0x3a0] ;  /* 0x0000e800ff0a7b82 */ /* 0x000e220000000800 */
[----:B------:R-:W-:Y:S01]  /*0100*/  BSSY.RECONVERGENT B0, `(.L_x_1) ;  /* 0x000002f000007945 */ /* 0x000fe20003800200 */
[----:B0-----:R-:W-:-:S04]  /*0110*/  IABS R9, R10 ;  /* 0x0000000a00097213 */ /* 0x001fc80000000000 */
[----:B------:R-:W0:Y:S08]  /*0120*/  I2F.RP R4, R9 ;  /* 0x0000000900047306 */ /* 0x000e300000209400 */
[----:B0-----:R-:W0:Y:S02]  /*0130*/  MUFU.RCP R4, R4 ;  /* 0x0000000400047308 */ /* 0x001e240000001000 */
[----:B0-----:R-:W-:-:S06]  /*0140*/  VIADD R2, R4, 0xffffffe ;  /* 0x0ffffffe04027836 */ /* 0x001fcc0000000000 */
[----:B------:R0:W1:Y:S02]  /*0150*/  F2I.FTZ.U32.TRUNC.NTZ R3, R2 ;  /* 0x0000000200037305 */ /* 0x000064000021f000 */
[----:B0-----:R-:W-:Y:S02]  /*0160*/  IMAD.MOV.U32 R2, RZ, RZ, RZ ;  /* 0x000000ffff027224 */ /* 0x001fe400078e00ff */
[----:B-1----:R-:W-:-:S04]  /*0170*/  IMAD.MOV R6, RZ, RZ, -R3 ;  /* 0x000000ffff067224 */ /* 0x002fc800078e0a03 */
[----:B------:R-:W-:Y:S01]  /*0180*/  IMAD R7, R6, R9, RZ ;  /* 0x0000000906077224 */ /* 0x000fe200078e02ff */
[----:B------:R-:W-:-:S03]  /*0190*/  IABS R6, R5 ;  /* 0x0000000500067213 */ /* 0x000fc60000000000 */
[----:B------:R-:W-:-:S06]  /*01a0*/  IMAD.HI.U32 R3, R3, R7, R2 ;  /* 0x0000000703037227 */ /* 0x000fcc00078e0002 */
[----:B------:R-:W-:-:S04]  /*01b0*/  IMAD.HI.U32 R4, R3, R6, RZ ;  /* 0x0000000603047227 */ /* 0x000fc800078e00ff */
[----:B------:R-:W-:-:S04]  /*01c0*/  IMAD.MOV R3, RZ, RZ, -R4 ;  /* 0x000000ffff037224 */ /* 0x000fc800078e0a04 */
[C---:B------:R-:W-:Y:S02]  /*01d0*/  IMAD R6, R9.reuse, R3, R6 ;  /* 0x0000000309067224 */ /* 0x040fe400078e0206 */
[----:B------:R-:W0:Y:S03]  /*01e0*/  I2F.F64 R2, R10 ;  /* 0x0000000a00027312 */ /* 0x000e260000201c00 */
[----:B------:R-:W-:-:S05]  /*01f0*/  ISETP.GT.U32.AND P1, PT, R9, R6, PT ;  /* 0x000000060900720c */ /* 0x000fca0003f24070 */
[----:B0-----:R-:W0:Y:S08]  /*0200*/  MUFU.RCP64H R7, R3 ;  /* 0x0000000300077308 */ /* 0x001e300000001800 */
[----:B------:R-:W-:Y:S02]  /*0210*/  @!P1 IMAD.IADD R6, R6, 0x1, -R9 ;  /* 0x0000000106069824 */ /* 0x000fe400078e0a09 */
[----:B------:R-:W-:Y:S01]  /*0220*/  @!P1 VIADD R4, R4, 0x1 ;  /* 0x0000000104049836 */ /* 0x000fe20000000000 */
[----:B------:R-:W-:-:S02]  /*0230*/  ISETP.NE.AND P1, PT, R10, RZ, PT ;  /* 0x000000ff0a00720c */ /* 0x000fc40003f25270 */
[----:B------:R-:W-:Y:S02]  /*0240*/  ISETP.GE.U32.AND P0, PT, R6, R9, PT ;  /* 0x000000090600720c */ /* 0x000fe40003f06070 */
[----:B------:R-:W-:-:S04]  /*0250*/  LOP3.LUT R6, R5, R10, RZ, 0x3c, !PT ;  /* 0x0000000a05067212 */ /* 0x000fc800078e3cff */
[----:B------:R-:W-:Y:S01]  /*0260*/  ISETP.GE.AND P2, PT, R6, RZ, PT ;  /* 0x000000ff0600720c */ /* 0x000fe20003f46270 */
[----:B------:R-:W-:-:S06]  /*0270*/  IMAD.MOV.U32 R6, RZ, RZ, 0x1 ;  /* 0x00000001ff067424 */ /* 0x000fcc00078e00ff */
[----:B0-----:R-:W-:Y:S01]  /*0280*/  DFMA R8, -R2, R6, 1 ;  /* 0x3ff000000208742b */ /* 0x001fe20000000106 */
[----:B------:R-:W-:-:S05]  /*0290*/  @P0 VIADD R4, R4, 0x1 ;  /* 0x0000000104040836 */ /* 0x000fca0000000000 */
[----:B------:R-:W-:Y:S01]  /*02a0*/  @!P2 IMAD.MOV R4, RZ, RZ, -R4 ;  /* 0x000000ffff04a224 */ /* 0x000fe200078e0a04 */
[----:B------:R-:W-:Y:S01]  /*02b0*/  @!P1 LOP3.LUT R4, RZ, R10, RZ, 0x33, !PT ;  /* 0x0000000aff049212 */ /* 0x000fe200078e33ff */
[----:B------:R-:W-:-:S08]  /*02c0*/  DFMA R8, R8, R8, R8 ;  /* 0x000000080808722b */ /* 0x000fd00000000008 */
[----:B------:R-:W-:Y:S01]  /*02d0*/  DFMA R8, R6, R8, R6 ;  /* 0x000000080608722b */ /* 0x000fe20000000006 */
[----:B------:R-:W0:Y:S07]  /*02e0*/  I2F.F64 R6, R4 ;  /* 0x0000000400067312 */ /* 0x000e2e0000201c00 */
[----:B------:R-:W-:-:S08]  /*02f0*/  DFMA R10, -R2, R8, 1 ;  /* 0x3ff00000020a742b */ /* 0x000fd00000000108 */
[----:B------:R-:W-:Y:S02]  /*0300*/  DFMA R10, R8, R10, R8 ;  /* 0x0000000a080a722b */ /* 0x000fe40000000008 */
[----:B0-----:R-:W-:-:S08]  /*0310*/  DMUL R12, R6, 3 ;  /* 0x40080000060c7828 */ /* 0x001fd00000000000 */
[----:B------:R-:W-:Y:S02]  /*0320*/  DMUL R6, R12, R10 ;  /* 0x0000000a0c067228 */ /* 0x000fe40000000000 */
[----:B------:R-:W-:-:S06]  /*0330*/  FSETP.GEU.AND P1, PT, |R13|, 6.5827683646048100446e-37, PT ;  /* 0x036000000d00780b */ /* 0x000fcc0003f2e200 */
[----:B------:R-:W-:-:S08]  /*0340*/  DFMA R8, -R2, R6, R12 ;  /* 0x000000060208722b */ /* 0x000fd0000000010c */
[----:B------:R-:W-:-:S10]  /*0350*/  DFMA R6, R10, R8, R6 ;  /* 0x000000080a06722b */ /* 0x000fd40000000006 */
[----:B------:R-:W-:-:S05]  /*0360*/  FFMA R8, RZ, R3, R7 ;  /* 0x00000003ff087223 */ /* 0x000fca0000000007 */
[----:B------:R-:W-:-:S13]  /*0370*/  FSETP.GT.AND P0, PT, |R8|, 1.469367938527859385e-39, PT ;  /* 0x001000000800780b */ /* 0x000fda0003f04200 */
[----:B------:R-:W-:Y:S05]  /*0380*/  @P0 BRA P1, `(.L_x_2) ;  /* 0x0000000000180947 */ /* 0x000fea0000800000 */
[----:B------:R-:W-:Y:S01]  /*0390*/  IMAD.MOV.U32 R10, RZ, RZ, R12 ;  /* 0x000000ffff0a7224 */ /* 0x000fe200078e000c */
[----:B------:R-:W-:Y:S01]  /*03a0*/  MOV R14, 0x3f0 ;  /* 0x000003f0000e7802 */ /* 0x000fe20000000f00 */
[----:B------:R-:W-:Y:S02]  /*03b0*/  IMAD.MOV.U32 R11, RZ, RZ, R13 ;  /* 0x000000ffff0b7224 */ /* 0x000fe400078e000d */
[----:B------:R-:W-:Y:S02]  /*03c0*/  IMAD.MOV.U32 R8, RZ, RZ, R2 ;  /* 0x000000ffff087224 */ /* 0x000fe400078e0002 */
[----:B------:R-:W-:-:S07]  /*03d0*/  IMAD.MOV.U32 R9, RZ, RZ, R3 ;  /* 0x000000ffff097224 */ /* 0x000fce00078e0003 */
[----:B------:R-:W-:Y:S05]  /*03e0*/  CALL.REL.NOINC `($__internal_0_$__cuda_sm20_div_rn_f64_full) ;  /* 0x0000000000d87944 */ /* 0x000fea0003c00000 */
.L_x_2:
[----:B------:R-:W-:Y:S05]  /*03f0*/  BSYNC.RECONVERGENT B0 ;  /* 0x0000000000007941 */ /* 0x000fea0003800200 */
.L_x_1:
[----:B------:R-:W0:Y:S01]  /*0400*/  MUFU.RCP64H R9, R3 ;  /* 0x0000000300097308 */ /* 0x000e220000001800 */
[----:B------:R-:W-:Y:S01]  /*0410*/  IMAD.MOV.U32 R8, RZ, RZ, 0x1 ;  /* 0x00000001ff087424 */ /* 0x000fe200078e00ff */
[----:B------:R-:W1:Y:S01]  /*0420*/  LDCU UR6, c[0x0][0x3a0] ;  /* 0x00007400ff0677ac */ /* 0x000e620008000800 */
[----:B------:R-:W-:Y:S01]  /*0430*/  IMAD.MOV R14, RZ, RZ, -R4 ;  /* 0x000000ffff0e7224 */ /* 0x000fe200078e0a04 */
[----:B------:R-:W-:Y:S03]  /*0440*/  BSSY.RECONVERGENT B0, `(.L_x_3) ;  /* 0x0000017000007945 */ /* 0x000fe60003800200 */
[----:B0-----:R-:W-:Y:S01]  /*0450*/  DFMA R10, -R2, R8, 1 ;  /* 0x3ff00000020a742b */ /* 0x001fe20000000108 */
[----:B-1----:R-:W-:-:S04]  /*0460*/  IMAD R14, R14, UR6, R5 ;  /* 0x000000060e0e7c24 */ /* 0x002fc8000f8e0205 */
[----:B------:R-:W0:Y:S03]  /*0470*/  I2F.F64 R4, R14 ;  /* 0x0000000e00047312 */ /* 0x000e260000201c00 */
[----:B------:R-:W-:-:S08]  /*0480*/  DFMA R10, R10, R10, R10 ;  /* 0x0000000a0a0a722b */ /* 0x000fd0000000000a */
[----:B------:R-:W-:Y:S02]  /*0490*/  DFMA R8, R8, R10, R8 ;  /* 0x0000000a0808722b */ /* 0x000fe40000000008 */
[----:B0-----:R-:W-:-:S06]  /*04a0*/  DMUL R10, R4, 3 ;  /* 0x40080000040a7828 */ /* 0x001fcc0000000000 */
[----:B------:R-:W-:-:S08]  /*04b0*/  DFMA R12, -R2, R8, 1 ;  /* 0x3ff00000020c742b */ /* 0x000fd00000000108 */
[----:B------:R-:W-:Y:S01]  /*04c0*/  DFMA R12, R8, R12, R8 ;  /* 0x0000000c080c722b */ /* 0x000fe20000000008 */
[----:B------:R-:W-:-:S07]  /*04d0*/  FSETP.GEU.AND P1, PT, |R11|, 6.5827683646048100446e-37, PT ;  /* 0x036000000b00780b */ /* 0x000fce0003f2e200 */
[----:B------:R-:W-:-:S08]  /*04e0*/  DMUL R8, R12, R10 ;  /* 0x0000000a0c087228 */ /* 0x000fd00000000000 */
[----:B------:R-:W-:-:S08]  /*04f0*/  DFMA R4, -R2, R8, R10 ;  /* 0x000000080204722b */ /* 0x000fd0000000010a */
[----:B------:R-:W-:-:S10]  /*0500*/  DFMA R8, R12, R4, R8 ;  /* 0x000000040c08722b */ /* 0x000fd40000000008 */
[----:B------:R-:W-:-:S05]  /*0510*/  FFMA R4, RZ, R3, R9 ;  /* 0x00000003ff047223 */ /* 0x000fca0000000009 */
[----:B------:R-:W-:Y:S01]  /*0520*/  FSETP.GT.AND P0, PT, |R4|, 1.469367938527859385e-39, PT ;  /* 0x001000000400780b */ /* 0x000fe20003f04200 */
[----:B------:R-:W-:-:S12]  /*0530*/  DADD R4, R6, -1.5 ;  /* 0xbff8000006047429 */ /* 0x000fd80000000000 */
[----:B------:R-:W-:Y:S05]  /*0540*/  @P0 BRA P1, `(.L_x_4) ;  /* 0x0000000000180947 */ /* 0x000fea0000800000 */
[----:B------:R-:W-:Y:S01]  /*0550*/  IMAD.MOV.U32 R8, RZ, RZ, R2 ;  /* 0x000000ffff087224 */ /* 0x000fe200078e0002 */
[----:B------:R-:W-:Y:S01]  /*0560*/  MOV R14, 0x590 ;  /* 0x00000590000e7802 */ /* 0x000fe20000000f00 */
[----:B------:R-:W-:-:S07]  /*0570*/  IMAD.MOV.U32 R9, RZ, RZ, R3 ;  /* 0x000000ffff097224 */ /* 0x000fce00078e0003 */
[----:B------:R-:W-:Y:S05]  /*0580*/  CALL.REL.NOINC `($__internal_0_$__cuda_sm20_div_rn_f64_full) ;  /* 0x0000000000707944 */ /* 0x000fea0003c00000 */
[----:B------:R-:W-:Y:S02]  /*0590*/  IMAD.MOV.U32 R8, RZ, RZ, R6 ;  /* 0x000000ffff087224 */ /* 0x000fe400078e0006 */
[----:B------:R-:W-:-:S07]  /*05a0*/  IMAD.MOV.U32 R9, RZ, RZ, R7 ;  /* 0x000000ffff097224 */ /* 0x000fce00078e0007 */
.L_x_4:
[----:B------:R-:W-:Y:S05]  /*05b0*/  BSYNC.RECONVERGENT B0 ;  /* 0x0000000000007941 */ /* 0x000fea0003800200 */
.L_x_3:
[----:B------:R-:W-:Y:S01]  /*05c0*/  DADD R12, R8, -2 ;  /* 0xc0000000080c7429 */ /* 0x000fe20000000000 */
[----:B------:R-:W-:Y:S01]  /*05d0*/  BSSY.RECONVERGENT B0, `(.L_x_0) ;  /* 0x0000013000007945 */ /* 0x000fe20003800200 */
[----:B------:R-:W-:Y:S01]  /*05e0*/  IMAD.MOV.U32 R15, RZ, RZ, RZ ;  /* 0x000000ffff0f7224 */ /* 0x000fe200078e00ff */
[----:B------:R-:W-:Y:S02]  /*05f0*/  CS2R R2, SRZ ;  /* 0x0000000000027805 */ /* 0x000fe4000001ff00 */
[----:B------:R-:W-:Y:S01]  /*0600*/  CS2R R6, SRZ ;  /* 0x0000000000067805 */ /* 0x000fe2000001ff00 */
[----:B------:R-:W0:Y:S01]  /*0610*/  LDCU UR6, c[0x0][0x388] ;  /* 0x00007100ff0677ac */ /* 0x000e220008000800 */
[----:B------:R-:W1:Y:S05]  /*0620*/  LDCU UR7, c[0x0][0x388] ;  /* 0x00007100ff0777ac */ /* 0x000e6a0008000800 */
.L_x_6:
[----:B------:R-:W-:Y:S02]  /*0630*/  DMUL R8, R6, R6 ;  /* 0x0000000606087228 */ /* 0x000fe40000000000 */
[----:B------:R-:W-:-:S08]  /*0640*/  DMUL R10, R2, R2 ;  /* 0x00000002020a7228 */ /* 0x000fd00000000000 */
[----:B------:R-:W-:-:S08]  /*0650*/  DADD R16, R8, R10 ;  /* 0x0000000008107229 */ /* 0x000fd0000000000a */
[----:B------:R-:W-:-:S14]  /*0660*/  DSETP.GT.AND P0, PT, R16, 4, PT ;  /* 0x401000001000742a */ /* 0x000fdc0003f04000 */
[----:B------:R-:W-:Y:S05]  /*0670*/  @P0 BRA `(.L_x_5) ;  /* 0x0000000000200947 */ /* 0x000fea0003800000 */
[----:B------:R-:W-:Y:S01]  /*0680*/  VIADD R15, R15, 0x1 ;  /* 0x000000010f0f7836 */ /* 0x000fe20000000000 */
[----:B------:R-:W-:Y:S02]  /*0690*/  DADD R8, R8, -R10 ;  /* 0x0000000008087229 */ /* 0x000fe4000000080a */
[----:B------:R-:W-:Y:S02]  /*06a0*/  DADD R10, R6, R6 ;  /* 0x00000000060a7229 */ /* 0x000fe40000000006 */
[----:B-1----:R-:W-:-:S04]  /*06b0*/  ISETP.NE.AND P0, PT, R15, UR7, PT ;  /* 0x000000070f007c0c */ /* 0x002fc8000bf05270 */
[----:B------:R-:W-:Y:S02]  /*06c0*/  DADD R6, R12, R8 ;  /* 0x000000000c067229 */ /* 0x000fe40000000008 */
[----:B------:R-:W-:-:S07]  /*06d0*/  DFMA R2, R10, R2, R4 ;  /* 0x000000020a02722b */ /* 0x000fce0000000004 */
[----:B------:R-:W-:Y:S05]  /*06e0*/  @P0 BRA `(.L_x_6) ;  /* 0xfffffffc00d00947 */ /* 0x000fea000383ffff */
[----:B0-----:R-:W-:-:S07]  /*06f0*/  IMAD.U32 R15, RZ, RZ, UR6 ;  /* 0x00000006ff0f7e24 */ /* 0x001fce000f8e00ff */
.L_x_5:
[----:B01----:R-:W-:Y:S05]  /*0700*/  BSYNC.RECONVERGENT B0 ;  /* 0x0000000000007941 */ /* 0x003fea0003800200 */
.L_x_0:
[----:B------:R-:W0:Y:S02]  /*0710*/  LDC.64 R2, c[0x0][0x390] ;  /* 0x0000e400ff027b82 */ /* 0x000e240000000a00 */
[----:B0-----:R-:W-:-:S05]  /*0720*/  IMAD.WIDE R2, R0, 0x4, R2 ;  /* 0x0000000400027825 */ /* 0x001fca00078e0202 */
[----:B------:R-:W-:Y:S01]  /*0730*/  STG.E desc[UR4][R2.64], R15 ;  /* 0x0000000f02007986 */ /* 0x000fe2000c101904 */
[----:B------:R-:W-:Y:S05]  /*0740*/  EXIT ;  /* 0x000000000000794d */ /* 0x000fea0003800000 */
        .weak           $__internal_0_$__cuda_sm20_div_rn_f64_full
        .type           $__internal_0_$__cuda_sm20_div_rn_f64_full,@function
        .size           $__internal_0_$__cuda_sm20_div_rn_f64_full,(.L_x_13 - $__internal_0_$__cuda_sm20_div_rn_f64_full)
$__internal_0_$__cuda_sm20_div_rn_f64_full:
[C---:B------:R-:W-:Y:S01]  /*0750*/  FSETP.GEU.AND P0, PT, |R9|.reuse, 1.469367938527859385e-39, PT ;  /* 0x001000000900780b */ /* 0x040fe20003f0e200 */
[----:B------:R-:W-:Y:S01]  /*0760*/  IMAD.MOV.U32 R18, RZ, RZ, 0x1 ;  /* 0x00000001ff127424 */ /* 0x000fe200078e00ff */
[----:B------:R-:W-:Y:S01]  /*0770*/  LOP3.LUT R6, R9, 0x800fffff, RZ, 0xc0, !PT ;  /* 0x800fffff09067812 */ /* 0x000fe200078ec0ff */
[----:B------:R-:W-:Y:S01]  /*0780*/  BSSY.RECONVERGENT B1, `(.L_x_7) ;  /* 0x0000054000017945 */ /* 0x000fe20003800200 */
[C---:B------:R-:W-:Y:S02]  /*0790*/  FSETP.GEU.AND P2, PT, |R11|.reuse, 1.469367938527859385e-39, PT ;  /* 0x001000000b00780b */ /* 0x040fe40003f4e200 */
[----:B------:R-:W-:Y:S01]  /*07a0*/  LOP3.LUT R7, R6, 0x3ff00000, RZ, 0xfc, !PT ;  /* 0x3ff0000006077812 */ /* 0x000fe200078efcff */
[----:B------:R-:W-:Y:S01]  /*07b0*/  IMAD.MOV.U32 R6, RZ, RZ, R8 ;  /* 0x000000ffff067224 */ /* 0x000fe200078e0008 */
[----:B------:R-:W-:Y:S02]  /*07c0*/  LOP3.LUT R15, R11, 0x7ff00000, RZ, 0xc0, !PT ;  /* 0x7ff000000b0f7812 */ /* 0x000fe400078ec0ff */
[----:B------:R-:W-:-:S03]  /*07d0*/  LOP3.LUT R24, R9, 0x7ff00000, RZ, 0xc0, !PT ;  /* 0x7ff0000009187812 */ /* 0x000fc600078ec0ff */
[----:B------:R-:W-:Y:S01]  /*07e0*/  @!P0 DMUL R6, R8, 8.98846567431157953865e+307 ;  /* 0x7fe0000008068828 */ /* 0x000fe20000000000 */
[----:B------:R-:W-:-:S03]  /*07f0*/  ISETP.GE.U32.AND P1, PT, R15, R24, PT ;  /* 0x000000180f00720c */ /* 0x000fc60003f26070 */
[----:B------:R-:W-:Y:S01]  /*0800*/  @!P2 LOP3.LUT R16, R9, 0x7ff00000, RZ, 0xc0, !PT ;  /* 0x7ff000000910a812 */ /* 0x000fe200078ec0ff */
[----:B------:R-:W-:Y:S01]  /*0810*/  @!P2 IMAD.MOV.U32 R22, RZ, RZ, RZ ;  /* 0x000000ffff16a224 */ /* 0x000fe200078e00ff */
[----:B------:R-:W0:Y:S02]  /*0820*/  MUFU.RCP64H R19, R7 ;  /* 0x0000000700137308 */ /* 0x000e240000001800 */
[----:B------:R-:W-:Y:S01]  /*0830*/  @!P2 ISETP.GE.U32.AND P3, PT, R15, R16, PT ;  /* 0x000000100f00a20c */ /* 0x000fe20003f66070 */
[----:B------:R-:W-:Y:S01]  /*0840*/  IMAD.MOV.U32 R16, RZ, RZ, 0x1ca00000 ;  /* 0x1ca00000ff107424 */ /* 0x000fe200078e00ff */
[----:B------:R-:W-:-:S04]  /*0850*/  @!P0 LOP3.LUT R24, R7, 0x7ff00000, RZ, 0xc0, !PT ;  /* 0x7ff0000007188812 */ /* 0x000fc800078ec0ff */
[----:B------:R-:W-:-:S04]  /*0860*/  @!P2 SEL R17, R16, 0x63400000, !P3 ;  /* 0x634000001011a807 */ /* 0x000fc80005800000 */
[----:B------:R-:W-:-:S04]  /*0870*/  @!P2 LOP3.LUT R17, R17, 0x80000000, R11, 0xf8, !PT ;  /* 0x800000001111a812 */ /* 0x000fc800078ef80b */
[----:B------:R-:W-:Y:S01]  /*0880*/  @!P2 LOP3.LUT R23, R17, 0x100000, RZ, 0xfc, !PT ;  /* 0x001000001117a812 */ /* 0x000fe200078efcff */
[----:B0-----:R-:W-:Y:S01]  /*0890*/  DFMA R12, R18, -R6, 1 ;  /* 0x3ff00000120c742b */ /* 0x001fe20000000806 */
[----:B------:R-:W-:-:S07]  /*08a0*/  IMAD.MOV.U32 R17, RZ, RZ, R15 ;  /* 0x000000ffff117224 */ /* 0x000fce00078e000f */
[----:B------:R-:W-:-:S08]  /*08b0*/  DFMA R12, R12, R12, R12 ;  /* 0x0000000c0c0c722b */ /* 0x000fd0000000000c */
[----:B------:R-:W-:Y:S01]  /*08c0*/  DFMA R18, R18, R12, R18 ;  /* 0x0000000c1212722b */ /* 0x000fe20000000012 */
[----:B------:R-:W-:Y:S01]  /*08d0*/  SEL R13, R16, 0x63400000, !P1 ;  /* 0x63400000100d7807 */ /* 0x000fe20004800000 */
[----:B------:R-:W-:-:S03]  /*08e0*/  IMAD.MOV.U32 R12, RZ, RZ, R10 ;  /* 0x000000ffff0c7224 */ /* 0x000fc600078e000a */
[----:B------:R-:W-:-:S03]  /*08f0*/  LOP3.LUT R13, R13, 0x800fffff, R11, 0xf8, !PT ;  /* 0x800fffff0d0d7812 */ /* 0x000fc600078ef80b */
[----:B------:R-:W-:-:S03]  /*0900*/  DFMA R20, R18, -R6, 1 ;  /* 0x3ff000001214742b */ /* 0x000fc60000000806 */
[----:B------:R-:W-:-:S05]  /*0910*/  @!P2 DFMA R12, R12, 2, -R22 ;  /* 0x400000000c0ca82b */ /* 0x000fca0000000816 */
[----:B------:R-:W-:-:S05]  /*0920*/  DFMA R20, R18, R20, R18 ;  /* 0x000000141214722b */ /* 0x000fca0000000012 */
[----:B------:R-:W-:-:S03]  /*0930*/  @!P2 LOP3.LUT R17, R13, 0x7ff00000, RZ, 0xc0, !PT ;  /* 0x7ff000000d11a812 */ /* 0x000fc600078ec0ff */
[----:B------:R-:W-:Y:S02]  /*0940*/  DMUL R18, R20, R12 ;  /* 0x0000000c14127228 */ /* 0x000fe40000000000 */
[----:B------:R-:W-:-:S05]  /*0950*/  VIADD R25, R17, 0xffffffff ;  /* 0xffffffff11197836 */ /* 0x000fca0000000000 */
[----:B------:R-:W-:Y:S01]  /*0960*/  ISETP.GT.U32.AND P0, PT, R25, 0x7feffffe, PT ;  /* 0x7feffffe1900780c */ /* 0x000fe20003f04070 */
[----:B------:R-:W-:Y:S01]  /*0970*/  VIADD R25, R24, 0xffffffff ;  /* 0xffffffff18197836 */ /* 0x000fe20000000000 */
[----:B------:R-:W-:-:S04]  /*0980*/  DFMA R22, R18, -R6, R12 ;  /* 0x800000061216722b */ /* 0x000fc8000000000c */
[----:B------:R-:W-:-:S04]  /*0990*/  ISETP.GT.U32.OR P0, PT, R25, 0x7feffffe, P0 ;  /* 0x7feffffe1900780c */ /* 0x000fc80000704470 */
[----:B------:R-:W-:-:S09]  /*09a0*/  DFMA R22, R20, R22, R18 ;  /* 0x000000161416722b */ /* 0x000fd20000000012 */
[----:B------:R-:W-:Y:S05]  /*09b0*/  @P0 BRA `(.L_x_8) ;  /* 0x00000000006c0947 */ /* 0x000fea0003800000 */
[----:B------:R-:W-:-:S04]  /*09c0*/  LOP3.LUT R18, R9, 0x7ff00000, RZ, 0xc0, !PT ;  /* 0x7ff0000009127812 */ /* 0x000fc800078ec0ff */
[CC--:B------:R-:W-:Y:S02]  /*09d0*/  VIADDMNMX R10, R15.reuse, -R18.reuse, 0xb9600000, !PT ;  /* 0xb96000000f0a7446 */ /* 0x0c0fe40007800912 */
[----:B------:R-:W-:Y:S02]  /*09e0*/  ISETP.GE.U32.AND P0, PT, R15, R18, PT ;  /* 0x000000120f00720c */ /* 0x000fe40003f06070 */
[----:B------:R-:W-:Y:S02]  /*09f0*/  VIMNMX R10, PT, PT, R10, 0x46a00000, PT ;  /* 0x46a000000a0a7848 */ /* 0x000fe40003fe0100 */
[----:B------:R-:W-:Y:S01]  /*0a00*/  SEL R11, R16, 0x63400000, !P0 ;  /* 0x63400000100b7807 */ /* 0x000fe20004000000 */
[----:B------:R-:W-:-:S04]  /*0a10*/  IMAD.MOV.U32 R16, RZ, RZ, RZ ;  /* 0x000000ffff107224 */ /* 0x000fc800078e00ff */
[----:B------:R-:W-:-:S04]  /*0a20*/  IMAD.IADD R10, R10, 0x1, -R11 ;  /* 0x000000010a0a7824 */ /* 0x000fc800078e0a0b */
[----:B------:R-:W-:-:S06]  /*0a30*/  VIADD R17, R10, 0x7fe00000 ;  /* 0x7fe000000a117836 */ /* 0x000fcc0000000000 */
[----:B------:R-:W-:-:S10]  /*0a40*/  DMUL R18, R22, R16 ;  /* 0x0000001016127228 */ /* 0x000fd40000000000 */
[----:B------:R-:W-:-:S13]  /*0a50*/  FSETP.GTU.AND P0, PT, |R19|, 1.469367938527859385e-39, PT ;  /* 0x001000001300780b */ /* 0x000fda0003f0c200 */
[----:B------:R-:W-:Y:S05]  /*0a60*/  @P0 BRA `(.L_x_9) ;  /* 0x0000000000940947 */ /* 0x000fea0003800000 */
[----:B------:R-:W-:Y:S01]  /*0a70*/  DFMA R6, R22, -R6, R12 ;  /* 0x800000061606722b */ /* 0x000fe2000000000c */
[----:B------:R-:W-:-:S09]  /*0a80*/  IMAD.MOV.U32 R16, RZ, RZ, RZ ;  /* 0x000000ffff107224 */ /* 0x000fd200078e00ff */
[C---:B------:R-:W-:Y:S02]  /*0a90*/  FSETP.NEU.AND P0, PT, R7.reuse, RZ, PT ;  /* 0x000000ff0700720b */ /* 0x040fe40003f0d000 */
[----:B------:R-:W-:-:S04]  /*0aa0*/  LOP3.LUT R9, R7, 0x80000000, R9, 0x48, !PT ;  /* 0x8000000007097812 */ /* 0x000fc800078e4809 */
[----:B------:R-:W-:-:S07]  /*0ab0*/  LOP3.LUT R17, R9, R17, RZ, 0xfc, !PT ;  /* 0x0000001109117212 */ /* 0x000fce00078efcff */
[----:B------:R-:W-:Y:S05]  /*0ac0*/  @!P0 BRA `(.L_x_9) ;  /* 0x00000000007c8947 */ /* 0x000fea0003800000 */
[----:B------:R-:W-:Y:S01]  /*0ad0*/  IMAD.MOV R7, RZ, RZ, -R10 ;  /* 0x000000ffff077224 */ /* 0x000fe200078e0a0a */
[----:B------:R-:W-:Y:S01]  /*0ae0*/  DMUL.RP R16, R22, R16 ;  /* 0x0000001016107228 */ /* 0x000fe20000008000 */
[----:B------:R-:W-:-:S06]  /*0af0*/  IMAD.MOV.U32 R6, RZ, RZ, RZ ;  /* 0x000000ffff067224 */ /* 0x000fcc00078e00ff */
[----:B------:R-:W-:-:S03]  /*0b00*/  DFMA R6, R18, -R6, R22 ;  /* 0x800000061206722b */ /* 0x000fc60000000016 */
[----:B------:R-:W-:-:S03]  /*0b10*/  LOP3.LUT R9, R17, R9, RZ, 0x3c, !PT ;  /* 0x0000000911097212 */ /* 0x000fc600078e3cff */
[----:B------:R-:W-:-:S04]  /*0b20*/  IADD3 R6, PT, PT, -R10, -0x43300000, RZ ;  /* 0xbcd000000a067810 */ /* 0x000fc80007ffe1ff */
[----:B------:R-:W-:-:S04]  /*0b30*/  FSETP.NEU.AND P0, PT, |R7|, R6, PT ;  /* 0x000000060700720b */ /* 0x000fc80003f0d200 */
[----:B------:R-:W-:Y:S02]  /*0b40*/  FSEL R18, R16, R18, !P0 ;  /* 0x0000001210127208 */ /* 0x000fe40004000000 */
[----:B------:R-:W-:Y:S01]  /*0b50*/  FSEL R19, R9, R19, !P0 ;  /* 0x0000001309137208 */ /* 0x000fe20004000000 */
[----:B------:R-:W-:Y:S06]  /*0b60*/  BRA `(.L_x_9) ;  /* 0x0000000000547947 */ /* 0x000fec0003800000 */
.L_x_8:
[----:B------:R-:W-:-:S14]  /*0b70*/  DSETP.NAN.AND P0, PT, R10, R10, PT ;  /* 0x0000000a0a00722a */ /* 0x000fdc0003f08000 */
[----:B------:R-:W-:Y:S05]  /*0b80*/  @P0 BRA `(.L_x_10) ;  /* 0x0000000000440947 */ /* 0x000fea0003800000 */
[----:B------:R-:W-:-:S14]  /*0b90*/  DSETP.NAN.AND P0, PT, R8, R8, PT ;  /* 0x000000080800722a */ /* 0x000fdc0003f08000 */
[----:B------:R-:W-:Y:S05]  /*0ba0*/  @P0 BRA `(.L_x_11) ;  /* 0x0000000000300947 */ /* 0x000fea0003800000 */
[----:B------:R-:W-:Y:S01]  /*0bb0*/  ISETP.NE.AND P0, PT, R17, R24, PT ;  /* 0x000000181100720c */ /* 0x000fe20003f05270 */
[----:B------:R-:W-:Y:S02]  /*0bc0*/  IMAD.MOV.U32 R18, RZ, RZ, 0x0 ;  /* 0x00000000ff127424 */ /* 0x000fe400078e00ff */
[----:B------:R-:W-:-:S10]  /*0bd0*/  IMAD.MOV.U32 R19, RZ, RZ, -0x80000 ;  /* 0xfff80000ff137424 */ /* 0x000fd400078e00ff */
[----:B------:R-:W-:Y:S05]  /*0be0*/  @!P0 BRA `(.L_x_9) ;  /* 0x0000000000348947 */ /* 0x000fea0003800000 */
[----:B------:R-:W-:Y:S02]  /*0bf0*/  ISETP.NE.AND P0, PT, R17, 0x7ff00000, PT ;  /* 0x7ff000001100780c */ /* 0x000fe40003f05270 */
[----:B------:R-:W-:Y:S02]  /*0c00*/  LOP3.LUT R19, R11, 0x80000000, R9, 0x48, !PT ;  /* 0x800000000b137812 */ /* 0x000fe400078e4809 */
[----:B------:R-:W-:-:S13]  /*0c10*/  ISETP.EQ.OR P0, PT, R24, RZ, !P0 ;  /* 0x000000ff1800720c */ /* 0x000fda0004702670 */
[----:B------:R-:W-:Y:S01]  /*0c20*/  @P0 LOP3.LUT R6, R19, 0x7ff00000, RZ, 0xfc, !PT ;  /* 0x7ff0000013060812 */ /* 0x000fe200078efcff */
[----:B------:R-:W-:Y:S02]  /*0c30*/  @!P0 IMAD.MOV.U32 R18, RZ, RZ, RZ ;  /* 0x000000ffff128224 */ /* 0x000fe400078e00ff */
[----:B------:R-:W-:Y:S02]  /*0c40*/  @P0 IMAD.MOV.U32 R18, RZ, RZ, RZ ;  /* 0x000000ffff120224 */ /* 0x000fe400078e00ff */
[----:B------:R-:W-:Y:S01]  /*0c50*/  @P0 IMAD.MOV.U32 R19, RZ, RZ, R6 ;  /* 0x000000ffff130224 */ /* 0x000fe200078e0006 */
[----:B------:R-:W-:Y:S06]  /*0c60*/  BRA `(.L_x_9) ;  /* 0x0000000000147947 */ /* 0x000fec0003800000 */
.L_x_11:
[----:B------:R-:W-:Y:S01]  /*0c70*/  LOP3.LUT R19, R9, 0x80000, RZ, 0xfc, !PT ;  /* 0x0008000009137812 */ /* 0x000fe200078efcff */
[----:B------:R-:W-:Y:S01]  /*0c80*/  IMAD.MOV.U32 R18, RZ, RZ, R8 ;  /* 0x000000ffff127224 */ /* 0x000fe200078e0008 */
[----:B------:R-:W-:Y:S06]  /*0c90*/  BRA `(.L_x_9) ;  /* 0x0000000000087947 */ /* 0x000fec0003800000 */
.L_x_10:
[----:B------:R-:W-:Y:S01]  /*0ca0*/  LOP3.LUT R19, R11, 0x80000, RZ, 0xfc, !PT ;  /* 0x000800000b137812 */ /* 0x000fe200078efcff */
[----:B------:R-:W-:-:S07]  /*0cb0*/  IMAD.MOV.U32 R18, RZ, RZ, R10 ;  /* 0x000000ffff127224 */ /* 0x000fce00078e000a */
.L_x_9:
[----:B------:R-:W-:Y:S05]  /*0cc0*/  BSYNC.RECONVERGENT B1 ;  /* 0x0000000000017941 */ /* 0x000fea0003800200 */
.L_x_7:
[----:B------:R-:W-:Y:S02]  /*0cd0*/  IMAD.MOV.U32 R15, RZ, RZ, 0x0 ;  /* 0x00000000ff0f7424 */ /* 0x000fe400078e00ff */
[----:B------:R-:W-:Y:S02]  /*0ce0*/  IMAD.MOV.U32 R6, RZ, RZ, R18 ;  /* 0x000000ffff067224 */ /* 0x000fe400078e0012 */
[----:B------:R-:W-:Y:S01]  /*0cf0*/  IMAD.MOV.U32 R7, RZ, RZ, R19 ;  /* 0x000000ffff077224 */ /* 0x000fe200078e0013 */
[----:B------:R-:W-:Y:S06]  /*0d00*/  RET.REL.NODEC R14 `(_Z16mandelbrotKernelP7ComplexjPiiii) ;  /* 0xfffffff00ebc7950 */ /* 0x000fec0003c3ffff */
.L_x_12:
[----:B------:R-:W-:-:S00]  /*0d10*/  BRA `(.L_x_12) ;  /* 0xfffffffc00fc7947 */ /* 0x000fc0000383ffff */
[----:B------:R-:W-:-:S00]  /*0d20*/  NOP ;  /* 0x0000000000007918 */ /* 0x000fc00000000000 */
        /* <DEDUP_REMOVED lines=13> */
.L_x_13:


//--------------------- .nv.shared.reserved.0     --------------------------
	.section	.nv.shared.reserved.0,"aw",@nobits
	.weak		__nv_reservedSMEM_offset_0_alias
	.size		__nv_reservedSMEM_offset_0_alias, 0, 64
	.other		__nv_reservedSMEM_offset_0_alias,@"STO_CUDA_RESERVED_SHARED STV_DEFAULT"
__nv_reservedSMEM_offset_0_alias:
	.zero		0
	.zero		64


//--------------------- .nv.constant0._Z16mandelbrotKernelP7ComplexjPiiii --------------------------
	.section	.nv.constant0._Z16mandelbrotKernelP7ComplexjPiiii,"a",@progbits
	.sectionflags	@""
	.align	4
.nv.constant0._Z16mandelbrotKernelP7ComplexjPiiii:
	.zero		932


//--------------------- SYMBOLS --------------------------

	.type		.nv.reservedSmem.offset0,@object
	.size		.nv.reservedSmem.offset0,0x4
